	.headerflags	@"EF_CUDA_TEXMODE_UNIFIED EF_CUDA_64BIT_ADDRESS EF_CUDA_ACCELERATORS EF_CUDA_SM90 EF_CUDA_VIRTUAL_SM(EF_CUDA_SM90)"
	.elftype	@"ET_EXEC"


//--------------------- .nv.info                  --------------------------
	.section	.nv.info,"",@"SHT_CUDA_INFO"
	.align	4


	//----- nvinfo : EIATTR_REGCOUNT
	.align		4
        /*0000*/ 	.byte	0x04, 0x2f
        /*0002*/ 	.short	(.L_3 - .L_2)
	.align		4
.L_2:
        /*0004*/ 	.word	index@(triton_poi_fused__native_batch_norm_legit_no_training_relu_threshold_backward_2)
        /*0008*/ 	.word	0x00000028


	//----- nvinfo : EIATTR_MIN_STACK_SIZE
	.align		4
.L_3:
        /*000c*/ 	.byte	0x04, 0x12
        /*000e*/ 	.short	(.L_5 - .L_4)
	.align		4
.L_4:
        /*0010*/ 	.word	index@(triton_poi_fused__native_batch_norm_legit_no_training_relu_threshold_backward_2)
        /*0014*/ 	.word	0x00000000


	//----- nvinfo : EIATTR_FRAME_SIZE
	.align		4
.L_5:
        /*0018*/ 	.byte	0x04, 0x11
        /*001a*/ 	.short	(.L_7 - .L_6)
	.align		4
.L_6:
        /*001c*/ 	.word	index@(triton_poi_fused__native_batch_norm_legit_no_training_relu_threshold_backward_2)
        /*0020*/ 	.word	0x00000000


	//----- nvinfo : EIATTR_MIN_STACK_SIZE
	.align		4
.L_7:
        /*0024*/ 	.byte	0x04, 0x12
        /*0026*/ 	.short	(.L_9 - .L_8)
	.align		4
.L_8:
        /*0028*/ 	.word	index@(triton_poi_fused__native_batch_norm_legit_no_training_relu_threshold_backward_2)
        /*002c*/ 	.word	0x00000000
.L_9:


//--------------------- .nv.info.triton_poi_fused__native_batch_norm_legit_no_training_relu_threshold_backward_2 --------------------------
	.section	.nv.info.triton_poi_fused__native_batch_norm_legit_no_training_relu_threshold_backward_2,"",@"SHT_CUDA_INFO"
	.sectionflags	@""
	.align	4


	//----- nvinfo : EIATTR_CUDA_API_VERSION
	.align		4
        /*0000*/ 	.byte	0x04, 0x37
        /*0002*/ 	.short	(.L_11 - .L_10)
.L_10:
        /*0004*/ 	.word	0x0000007c


	//----- nvinfo : EIATTR_KPARAM_INFO
	.align		4
.L_11:
        /*0008*/ 	.byte	0x04, 0x17
        /*000a*/ 	.short	(.L_13 - .L_12)
.L_12:
        /*000c*/ 	.word	0x00000000
        /*0010*/ 	.short	0x0007
        /*0012*/ 	.short	0x0038
        /*0014*/ 	.byte	0x00, 0xf0, 0x11, 0x00


	//----- nvinfo : EIATTR_KPARAM_INFO
	.align		4
.L_13:
        /*0018*/ 	.byte	0x04, 0x17
        /*001a*/ 	.short	(.L_15 - .L_14)
.L_14:
        /*001c*/ 	.word	0x00000000
        /*0020*/ 	.short	0x0006
        /*0022*/ 	.short	0x0030
        /*0024*/ 	.byte	0x00, 0xf4, 0x21, 0x00


	//----- nvinfo : EIATTR_KPARAM_INFO
	.align		4
.L_15:
        /*0028*/ 	.byte	0x04, 0x17
        /*002a*/ 	.short	(.L_17 - .L_16)
.L_16:
        /*002c*/ 	.word	0x00000000
        /*0030*/ 	.short	0x0005
        /*0032*/ 	.short	0x0028
        /*0034*/ 	.byte	0x00, 0xf4, 0x21, 0x00


	//----- nvinfo : EIATTR_KPARAM_INFO
	.align		4
.L_17:
        /*0038*/ 	.byte	0x04, 0x17
        /*003a*/ 	.short	(.L_19 - .L_18)
.L_18:
        /*003c*/ 	.word	0x00000000
        /*0040*/ 	.short	0x0004
        /*0042*/ 	.short	0x0020
        /*0044*/ 	.byte	0x00, 0xf4, 0x21, 0x00


	//----- nvinfo : EIATTR_KPARAM_INFO
	.align		4
.L_19:
        /*0048*/ 	.byte	0x04, 0x17
        /*004a*/ 	.short	(.L_21 - .L_20)
.L_20:
        /*004c*/ 	.word	0x00000000
        /*0050*/ 	.short	0x0003
        /*0052*/ 	.short	0x0018
        /*0054*/ 	.byte	0x00, 0xf4, 0x21, 0x00


	//----- nvinfo : EIATTR_KPARAM_INFO
	.align		4
.L_21:
        /*0058*/ 	.byte	0x04, 0x17
        /*005a*/ 	.short	(.L_23 - .L_22)
.L_22:
        /*005c*/ 	.word	0x00000000
        /*0060*/ 	.short	0x0002
        /*0062*/ 	.short	0x0010
        /*0064*/ 	.byte	0x00, 0xf4, 0x21, 0x00


	//----- nvinfo : EIATTR_KPARAM_INFO
	.align		4
.L_23:
        /*0068*/ 	.byte	0x04, 0x17
        /*006a*/ 	.short	(.L_25 - .L_24)
.L_24:
        /*006c*/ 	.word	0x00000000
        /*0070*/ 	.short	0x0001
        /*0072*/ 	.short	0x0008
        /*0074*/ 	.byte	0x00, 0xf4, 0x21, 0x00


	//----- nvinfo : EIATTR_KPARAM_INFO
	.align		4
.L_25:
        /*0078*/ 	.byte	0x04, 0x17
        /*007a*/ 	.short	(.L_27 - .L_26)
.L_26:
        /*007c*/ 	.word	0x00000000
        /*0080*/ 	.short	0x0000
        /*0082*/ 	.short	0x0000
        /*0084*/ 	.byte	0x00, 0xf4, 0x21, 0x00


	//----- nvinfo : EIATTR_SPARSE_MMA_MASK
	.align		4
.L_27:
        /*0088*/ 	.byte	0x03, 0x50
        /*008a*/ 	.short	0x0000


	//----- nvinfo : EIATTR_MAXREG_COUNT
	.align		4
        /*008c*/ 	.byte	0x03, 0x1b
        /*008e*/ 	.short	0x00ff


	//----- nvinfo : EIATTR_EXIT_INSTR_OFFSETS
	.align		4
        /*0090*/ 	.byte	0x04, 0x1c
        /*0092*/ 	.short	(.L_29 - .L_28)


	//   ....[0]....
.L_28:
        /*0094*/ 	.word	0x00000ac0


	//   ....[1]....
        /*0098*/ 	.word	0x00000ae0


	//----- nvinfo : EIATTR_REQNTID
	.align		4
.L_29:
        /*009c*/ 	.byte	0x04, 0x10
        /*009e*/ 	.short	(.L_31 - .L_30)
.L_30:
        /*00a0*/ 	.word	0x00000080
        /*00a4*/ 	.word	0x00000001
        /*00a8*/ 	.word	0x00000001


	//----- nvinfo : EIATTR_CBANK_PARAM_SIZE
	.align		4
.L_31:
        /*00ac*/ 	.byte	0x03, 0x19
        /*00ae*/ 	.short	0x003c


	//----- nvinfo : EIATTR_PARAM_CBANK
	.align		4
        /*00b0*/ 	.byte	0x04, 0x0a
        /*00b2*/ 	.short	(.L_33 - .L_32)
	.align		4
.L_32:
        /*00b4*/ 	.word	index@(.nv.constant0.triton_poi_fused__native_batch_norm_legit_no_training_relu_threshold_backward_2)
        /*00b8*/ 	.short	0x0210
        /*00ba*/ 	.short	0x003c


	//----- nvinfo : EIATTR_SW_WAR
	.align		4
.L_33:
        /*00bc*/ 	.byte	0x04, 0x36
        /*00be*/ 	.short	(.L_35 - .L_34)
.L_34:
        /*00c0*/ 	.word	0x00000008
.L_35:


//--------------------- .nv.callgraph             --------------------------
	.section	.nv.callgraph,"",@"SHT_CUDA_CALLGRAPH"
	.align	4
	.sectionentsize	8
	.align		4
        /*0000*/ 	.word	0x00000000
	.align		4
        /*0004*/ 	.word	0xffffffff
	.align		4
        /*0008*/ 	.word	0x00000000
	.align		4
        /*000c*/ 	.word	0xfffffffe
	.align		4
        /*0010*/ 	.word	0x00000000
	.align		4
        /*0014*/ 	.word	0xfffffffd
	.align		4
        /*0018*/ 	.word	0x00000000
	.align		4
        /*001c*/ 	.word	0xfffffffc


//--------------------- .nv.constant4             --------------------------
	.section	.nv.constant4,"a",@progbits
	.align	8
	.align		8
.nv.constant4:
        /*0000*/ 	.dword	_$_str
	.align		8
        /*0008*/ 	.dword	_$_str_$_2


//--------------------- .text.triton_poi_fused__native_batch_norm_legit_no_training_relu_threshold_backward_2 --------------------------
	.section	.text.triton_poi_fused__native_batch_norm_legit_no_training_relu_threshold_backward_2,"ax",@progbits
	.align	128
        .global         triton_poi_fused__native_batch_norm_legit_no_training_relu_threshold_backward_2
        .type           triton_poi_fused__native_batch_norm_legit_no_training_relu_threshold_backward_2,@function
        .size           triton_poi_fused__native_batch_norm_legit_no_training_relu_threshold_backward_2,(.L_x_1 - triton_poi_fused__native_batch_norm_legit_no_training_relu_threshold_backward_2)
        .other          triton_poi_fused__native_batch_norm_legit_no_training_relu_threshold_backward_2,@"STO_CUDA_ENTRY STV_DEFAULT"
triton_poi_fused__native_batch_norm_legit_no_training_relu_threshold_backward_2:
.text.triton_poi_fused__native_batch_norm_legit_no_training_relu_threshold_backward_2:
[----:B------:R-:W0:Y:S01]  /*0000*/  LDC R1, c[0x0][0x28] ;  /* 0x00000a00ff017b82 */ /* 0x000e220000000800 */
[----:B------:R-:W1:Y:S01]  /*0010*/  S2R R0, SR_TID.X ;  /* 0x0000000000007919 */ /* 0x000e620000002100 */
[----:B------:R-:W-:Y:S01]  /*0020*/  IMAD.MOV.U32 R16, RZ, RZ, RZ ;  /* 0x000000ffff107224 */ /* 0x000fe200078e00ff */
[----:B------:R-:W-:Y:S01]  /*0030*/  HFMA2.MMA R4, -RZ, RZ, 0, 0 ;  /* 0x00000000ff047435 */ /* 0x000fe200000001ff */
[----:B------:R-:W-:Y:S01]  /*0040*/  MOV R6, RZ ;  /* 0x000000ff00067202 */ /* 0x000fe20000000f00 */
[----:B------:R-:W2:Y:S03]  /*0050*/  S2R R17, SR_CTAID.X ;  /* 0x0000000000117919 */ /* 0x000ea60000002500 */
[----:B------:R-:W3:Y:S01]  /*0060*/  LDC.64 R2, c[0x0][0x220] ;  /* 0x00008800ff027b82 */ /* 0x000ee20000000a00 */
[----:B------:R-:W-:Y:S01]  /*0070*/  CS2R R12, SRZ ;  /* 0x00000000000c7805 */ /* 0x000fe2000001ff00 */
[----:B------:R-:W-:-:S06]  /*0080*/  ULDC.64 UR4, c[0x0][0x208] ;  /* 0x0000820000047ab9 */ /* 0x000fcc0000000a00 */
[----:B------:R-:W4:Y:S01]  /*0090*/  LDC.64 R32, c[0x0][0x218] ;  /* 0x00008600ff207b82 */ /* 0x000f220000000a00 */
[----:B------:R-:W-:Y:S01]  /*00a0*/  MOV R22, RZ ;  /* 0x000000ff00167202 */ /* 0x000fe20000000f00 */
[----:B------:R-:W-:Y:S01]  /*00b0*/  IMAD.MOV.U32 R24, RZ, RZ, RZ ;  /* 0x000000ffff187224 */ /* 0x000fe200078e00ff */
[----:B------:R-:W-:Y:S01]  /*00c0*/  ULDC.64 UR6, c[0x0][0x240] ;  /* 0x0000900000067ab9 */ /* 0x000fe20000000a00 */
[----:B-1----:R-:W-:-:S05]  /*00d0*/  IMAD.SHL.U32 R0, R0, 0x4, RZ ;  /* 0x0000000400007824 */ /* 0x002fca00078e00ff */
[----:B------:R-:W-:-:S04]  /*00e0*/  LOP3.LUT R0, R0, 0x1fc, RZ, 0xc0, !PT ;  /* 0x000001fc00007812 */ /* 0x000fc800078ec0ff */
[----:B--2---:R-:W-:-:S04]  /*00f0*/  LEA R17, R17, R0, 0x9 ;  /* 0x0000000011117211 */ /* 0x004fc800078e48ff */
[----:B------:R-:W-:Y:S01]  /*0100*/  IADD3 R5, R17, 0x1, RZ ;  /* 0x0000000111057810 */ /* 0x000fe20007ffe0ff */
[C---:B------:R-:W-:Y:S01]  /*0110*/  IMAD.HI R23, R17.reuse, -0x779bd671, R16 ;  /* 0x8864298f11177827 */ /* 0x040fe200078e0210 */
[----:B------:R-:W-:-:S03]  /*0120*/  ISETP.GE.AND P0, PT, R17, 0xf040, PT ;  /* 0x0000f0401100780c */ /* 0x000fc60003f06270 */
[----:B------:R-:W-:Y:S01]  /*0130*/  VIADD R7, R17, 0x2 ;  /* 0x0000000211077836 */ /* 0x000fe20000000000 */
[----:B------:R-:W-:Y:S01]  /*0140*/  SHF.R.U32.HI R16, RZ, 0x1f, R23 ;  /* 0x0000001fff107819 */ /* 0x000fe20000011617 */
[----:B------:R-:W-:-:S03]  /*0150*/  IMAD.HI R0, R5, -0x779bd671, R4 ;  /* 0x8864298f05007827 */ /* 0x000fc600078e0204 */
[----:B------:R-:W-:Y:S01]  /*0160*/  LEA.HI.SX32 R27, R23, R16, 0x17 ;  /* 0x00000010171b7211 */ /* 0x000fe200078fbaff */
[----:B------:R-:W-:Y:S01]  /*0170*/  IMAD.HI R6, R7, -0x779bd671, R6 ;  /* 0x8864298f07067827 */ /* 0x000fe200078e0206 */
[----:B------:R-:W-:Y:S02]  /*0180*/  SHF.R.U32.HI R7, RZ, 0x1f, R0 ;  /* 0x0000001fff077819 */ /* 0x000fe40000011600 */
[----:B------:R-:W-:Y:S01]  /*0190*/  LEA.HI R8, R27, R27, RZ, 0x4 ;  /* 0x0000001b1b087211 */ /* 0x000fe200078f20ff */
[----:B------:R-:W-:Y:S01]  /*01a0*/  VIADD R5, R17, 0x3 ;  /* 0x0000000311057836 */ /* 0x000fe20000000000 */
[----:B------:R-:W-:Y:S02]  /*01b0*/  SHF.R.U32.HI R9, RZ, 0x1f, R6 ;  /* 0x0000001fff097819 */ /* 0x000fe40000011606 */
[----:B------:R-:W-:Y:S01]  /*01c0*/  LOP3.LUT R10, R8, 0xfffffff0, RZ, 0xc0, !PT ;  /* 0xfffffff0080a7812 */ /* 0x000fe200078ec0ff */
[----:B------:R-:W-:Y:S01]  /*01d0*/  IMAD.HI R8, R5, -0x779bd671, R4 ;  /* 0x8864298f05087827 */ /* 0x000fe200078e0204 */
[----:B------:R-:W-:-:S02]  /*01e0*/  LEA.HI.SX32 R9, R6, R9, 0x17 ;  /* 0x0000000906097211 */ /* 0x000fc400078fbaff */
[----:B------:R-:W-:Y:S01]  /*01f0*/  LEA.HI.SX32 R7, R0, R7, 0x17 ;  /* 0x0000000700077211 */ /* 0x000fe200078fbaff */
[----:B------:R-:W-:Y:S01]  /*0200*/  IMAD.IADD R27, R27, 0x1, -R10 ;  /* 0x000000011b1b7824 */ /* 0x000fe200078e0a0a */
[----:B------:R-:W-:Y:S02]  /*0210*/  LEA.HI R6, R9, R9, RZ, 0x4 ;  /* 0x0000000909067211 */ /* 0x000fe400078f20ff */
[----:B------:R-:W-:Y:S01]  /*0220*/  SHF.R.U32.HI R11, RZ, 0x1f, R8 ;  /* 0x0000001fff0b7819 */ /* 0x000fe20000011608 */
[----:B---3--:R-:W-:Y:S01]  /*0230*/  IMAD.WIDE R4, R27, 0x4, R2 ;  /* 0x000000041b047825 */ /* 0x008fe200078e0202 */
[----:B------:R-:W-:Y:S02]  /*0240*/  LOP3.LUT R6, R6, 0xfffffff0, RZ, 0xc0, !PT ;  /* 0xfffffff006067812 */ /* 0x000fe400078ec0ff */
[----:B------:R-:W-:Y:S02]  /*0250*/  LEA.HI.SX32 R8, R8, R11, 0x17 ;  /* 0x0000000b08087211 */ /* 0x000fe400078fbaff */
[----:B------:R-:W-:Y:S01]  /*0260*/  LEA.HI R0, R7, R7, RZ, 0x4 ;  /* 0x0000000707007211 */ /* 0x000fe200078f20ff */
[----:B------:R-:W-:Y:S01]  /*0270*/  IMAD.IADD R29, R9, 0x1, -R6 ;  /* 0x00000001091d7824 */ /* 0x000fe200078e0a06 */
[----:B------:R-:W-:Y:S01]  /*0280*/  LEA.HI R6, R8, R8, RZ, 0x4 ;  /* 0x0000000808067211 */ /* 0x000fe200078f20ff */
[----:B------:R-:W2:Y:S01]  /*0290*/  @!P0 LDG.E.EL R13, desc[UR4][R4.64] ;  /* 0x00000004040d8981 */ /* 0x000ea2000c2e1900 */
[----:B------:R-:W-:-:S02]  /*02a0*/  LOP3.LUT R0, R0, 0xfffffff0, RZ, 0xc0, !PT ;  /* 0xfffffff000007812 */ /* 0x000fc400078ec0ff */
[----:B------:R-:W-:Y:S02]  /*02b0*/  LOP3.LUT R25, R6, 0xfffffff0, RZ, 0xc0, !PT ;  /* 0xfffffff006197812 */ /* 0x000fe400078ec0ff */
[----:B------:R-:W-:Y:S02]  /*02c0*/  IADD3 R11, R7, -R0, RZ ;  /* 0x80000000070b7210 */ /* 0x000fe40007ffe0ff */
[----:B------:R-:W-:Y:S01]  /*02d0*/  IADD3 R25, R8, -R25, RZ ;  /* 0x8000001908197210 */ /* 0x000fe20007ffe0ff */
[----:B------:R-:W-:Y:S01]  /*02e0*/  HFMA2.MMA R0, -RZ, RZ, 0, 0 ;  /* 0x00000000ff007435 */ /* 0x000fe200000001ff */
[----:B------:R-:W1:Y:S01]  /*02f0*/  LDC.64 R8, c[0x0][0x228] ;  /* 0x00008a00ff087b82 */ /* 0x000e620000000a00 */
[----:B------:R-:W-:-:S04]  /*0300*/  IMAD.WIDE R30, R11, 0x4, R2 ;  /* 0x000000040b1e7825 */ /* 0x000fc800078e0202 */
[----:B------:R-:W-:-:S04]  /*0310*/  IMAD.WIDE R18, R25, 0x4, R2 ;  /* 0x0000000419127825 */ /* 0x000fc800078e0202 */
[----:B------:R-:W-:Y:S01]  /*0320*/  IMAD.WIDE R20, R29, 0x4, R2 ;  /* 0x000000041d147825 */ /* 0x000fe200078e0202 */
[----:B------:R-:W3:Y:S04]  /*0330*/  @!P0 LDG.E.EL R0, desc[UR4][R30.64] ;  /* 0x000000041e008981 */ /* 0x000ee8000c2e1900 */
[----:B------:R1:W5:Y:S04]  /*0340*/  @!P0 LDG.E.EL R22, desc[UR4][R18.64] ;  /* 0x0000000412168981 */ /* 0x000368000c2e1900 */
[----:B------:R1:W5:Y:S01]  /*0350*/  @!P0 LDG.E.EL R24, desc[UR4][R20.64] ;  /* 0x0000000414188981 */ /* 0x000362000c2e1900 */
[----:B------:R-:W-:-:S02]  /*0360*/  IMAD.MOV.U32 R7, RZ, RZ, RZ ;  /* 0x000000ffff077224 */ /* 0x000fc400078e00ff */
[----:B----4-:R-:W-:-:S05]  /*0370*/  IMAD.WIDE R14, R27, 0x4, R32 ;  /* 0x000000041b0e7825 */ /* 0x010fca00078e0220 */
[----:B------:R4:W5:Y:S01]  /*0380*/  @!P0 LDG.E.EL R7, desc[UR4][R14.64] ;  /* 0x000000040e078981 */ /* 0x000962000c2e1900 */
[----:B-1----:R-:W-:Y:S01]  /*0390*/  IMAD.WIDE R18, R11, 0x4, R8 ;  /* 0x000000040b127825 */ /* 0x002fe200078e0208 */
[----:B0-----:R-:W0:Y:S01]  /*03a0*/  LDC.64 R20, c[0x0][0x230] ;  /* 0x00008c00ff147b82 */ /* 0x001e220000000a00 */
[----:B----4-:R-:W-:-:S06]  /*03b0*/  CS2R R14, SRZ ;  /* 0x00000000000e7805 */ /* 0x010fcc000001ff00 */
[----:B------:R1:W4:Y:S02]  /*03c0*/  @!P0 LDG.E.EL R15, desc[UR4][R18.64] ;  /* 0x00000004120f8981 */ /* 0x000324000c2e1900 */
[----:B-1----:R-:W-:-:S05]  /*03d0*/  IMAD.WIDE R18, R29, 0x4, R8 ;  /* 0x000000041d127825 */ /* 0x002fca00078e0208 */
[----:B------:R1:W4:Y:S01]  /*03e0*/  @!P0 LDG.E.EL R12, desc[UR4][R18.64] ;  /* 0x00000004120c8981 */ /* 0x000322000c2e1900 */
[----:B------:R-:W-:Y:S01]  /*03f0*/  HFMA2.MMA R6, -RZ, RZ, 0, 0 ;  /* 0x00000000ff067435 */ /* 0x000fe200000001ff */
[----:B-1----:R-:W1:Y:S01]  /*0400*/  LDC.64 R18, c[0x0][0x210] ;  /* 0x00008400ff127b82 */ /* 0x002e620000000a00 */
[----:B------:R-:W-:-:S04]  /*0410*/  IMAD.WIDE R30, R27, 0x4, R8 ;  /* 0x000000041b1e7825 */ /* 0x000fc800078e0208 */
[----:B------:R-:W-:Y:S01]  /*0420*/  IMAD.WIDE R8, R25, 0x4, R8 ;  /* 0x0000000419087825 */ /* 0x000fe200078e0208 */
[----:B------:R-:W-:Y:S02]  /*0430*/  CS2R R4, SRZ ;  /* 0x0000000000047805 */ /* 0x000fe4000001ff00 */
[----:B------:R-:W-:Y:S01]  /*0440*/  CS2R R2, SRZ ;  /* 0x0000000000027805 */ /* 0x000fe2000001ff00 */
[----:B------:R-:W4:Y:S01]  /*0450*/  @!P0 LDG.E.EL R14, desc[UR4][R30.64] ;  /* 0x000000041e0e8981 */ /* 0x000f22000c2e1900 */
[----:B------:R-:W-:-:S03]  /*0460*/  IMAD.WIDE R36, R11, 0x4, R32 ;  /* 0x000000040b247825 */ /* 0x000fc600078e0220 */
[----:B------:R0:W4:Y:S02]  /*0470*/  @!P0 LDG.E.EL R6, desc[UR4][R8.64] ;  /* 0x0000000408068981 */ /* 0x000124000c2e1900 */
[--C-:B0-----:R-:W-:Y:S02]  /*0480*/  IMAD.WIDE R10, R11, 0x4, R20.reuse ;  /* 0x000000040b0a7825 */ /* 0x101fe400078e0214 */
[----:B------:R-:W4:Y:S04]  /*0490*/  @!P0 LDG.E.EL R4, desc[UR4][R36.64] ;  /* 0x0000000424048981 */ /* 0x000f28000c2e1900 */
[----:B------:R0:W4:Y:S01]  /*04a0*/  @!P0 LDG.E.EL R2, desc[UR4][R10.64] ;  /* 0x000000040a028981 */ /* 0x000122000c2e1900 */
[----:B------:R-:W-:-:S05]  /*04b0*/  IMAD.WIDE R8, R27, 0x4, R20 ;  /* 0x000000041b087825 */ /* 0x000fca00078e0214 */
[----:B------:R0:W4:Y:S01]  /*04c0*/  @!P0 LDG.E.EL R5, desc[UR4][R8.64] ;  /* 0x0000000408058981 */ /* 0x000122000c2e1900 */
[----:B-1----:R-:W-:Y:S01]  /*04d0*/  IMAD.WIDE R18, R17, 0x4, R18 ;  /* 0x0000000411127825 */ /* 0x002fe200078e0212 */
[----:B0-----:R-:W-:-:S03]  /*04e0*/  CS2R R10, SRZ ;  /* 0x00000000000a7805 */ /* 0x001fc6000001ff00 */
[----:B------:R-:W-:Y:S01]  /*04f0*/  IMAD.MOV.U32 R26, RZ, RZ, RZ ;  /* 0x000000ffff1a7224 */ /* 0x000fe200078e00ff */
[----:B------:R-:W-:Y:S01]  /*0500*/  CS2R R8, SRZ ;  /* 0x0000000000087805 */ /* 0x000fe2000001ff00 */
[----:B------:R-:W-:-:S04]  /*0510*/  IMAD.WIDE R34, R29, 0x4, R32 ;  /* 0x000000041d227825 */ /* 0x000fc800078e0220 */
[----:B------:R-:W-:Y:S01]  /*0520*/  IMAD.WIDE R32, R25, 0x4, R32 ;  /* 0x0000000419207825 */ /* 0x000fe200078e0220 */
[----:B------:R-:W4:Y:S01]  /*0530*/  @!P0 LDG.E.128 R8, desc[UR4][R18.64] ;  /* 0x0000000412088981 */ /* 0x000f22000c1e1d00 */
[----:B------:R-:W-:Y:S02]  /*0540*/  MOV R27, RZ ;  /* 0x000000ff001b7202 */ /* 0x000fe40000000f00 */
[--C-:B------:R-:W-:Y:S01]  /*0550*/  IMAD.WIDE R28, R29, 0x4, R20.reuse ;  /* 0x000000041d1c7825 */ /* 0x100fe200078e0214 */
[----:B------:R-:W4:Y:S03]  /*0560*/  @!P0 LDG.E.EL R3, desc[UR4][R34.64] ;  /* 0x0000000422038981 */ /* 0x000f26000c2e1900 */
[----:B------:R-:W-:Y:S01]  /*0570*/  IMAD.WIDE R20, R25, 0x4, R20 ;  /* 0x0000000419147825 */ /* 0x000fe200078e0214 */
[----:B------:R-:W4:Y:S03]  /*0580*/  @!P0 LDG.E.EL R26, desc[UR4][R32.64] ;  /* 0x00000004201a8981 */ /* 0x000f26000c2e1900 */
[----:B------:R-:W-:Y:S01]  /*0590*/  IMAD.MOV.U32 R25, RZ, RZ, RZ ;  /* 0x000000ffff197224 */ /* 0x000fe200078e00ff */
[----:B------:R-:W4:Y:S05]  /*05a0*/  @!P0 LDG.E.EL R27, desc[UR4][R20.64] ;  /* 0x00000004141b8981 */ /* 0x000f2a000c2e1900 */
[----:B------:R0:W4:Y:S01]  /*05b0*/  @!P0 LDG.E.EL R25, desc[UR4][R28.64] ;  /* 0x000000041c198981 */ /* 0x000122000c2e1900 */
[----:B------:R-:W-:Y:S01]  /*05c0*/  LEA.HI.SX32 R16, R23, R16, 0x13 ;  /* 0x0000001017107211 */ /* 0x000fe200078f9aff */
[----:B--2---:R-:W-:-:S04]  /*05d0*/  FADD R30, R13, 9.9999997473787516356e-06 ;  /* 0x3727c5ac0d1e7421 */ /* 0x004fc80000000000 */
[----:B------:R-:W1:Y:S01]  /*05e0*/  MUFU.SQRT R13, R30 ;  /* 0x0000001e000d7308 */ /* 0x000e620000002000 */
[----:B---3--:R-:W-:Y:S01]  /*05f0*/  FADD R0, R0, 9.9999997473787516356e-06 ;  /* 0x3727c5ac00007421 */ /* 0x008fe20000000000 */
[----:B-----5:R-:W-:-:S06]  /*0600*/  FADD R22, R22, 9.9999997473787516356e-06 ;  /* 0x3727c5ac16167421 */ /* 0x020fcc0000000000 */
[----:B0-----:R0:W2:Y:S01]  /*0610*/  MUFU.SQRT R28, R0 ;  /* 0x00000000001c7308 */ /* 0x0010a20000002000 */
[----:B------:R-:W-:Y:S01]  /*0620*/  FADD R24, R24, 9.9999997473787516356e-06 ;  /* 0x3727c5ac18187421 */ /* 0x000fe20000000000 */
[----:B-1----:R-:W-:-:S06]  /*0630*/  FSETP.GT.AND P5, PT, R13, 8.50705917302346158658e+37, PT ;  /* 0x7e8000000d00780b */ /* 0x002fcc0003fa4000 */
[----:B------:R-:W1:Y:S01]  /*0640*/  MUFU.SQRT R21, R24 ;  /* 0x0000001800157308 */ /* 0x000e620000002000 */
[----:B------:R-:W-:-:S07]  /*0650*/  FSETP.GEU.AND P1, PT, R13, 1.175494350822287508e-38, PT ;  /* 0x008000000d00780b */ /* 0x000fce0003f2e000 */
[----:B------:R-:W3:Y:S01]  /*0660*/  MUFU.SQRT R22, R22 ;  /* 0x0000001600167308 */ /* 0x000ee20000002000 */
[----:B0-----:R-:W-:Y:S01]  /*0670*/  IMAD.MOV.U32 R0, RZ, RZ, 0x3e800000 ;  /* 0x3e800000ff007424 */ /* 0x001fe200078e00ff */
[----:B--2---:R-:W-:Y:S01]  /*0680*/  FSETP.GT.AND P2, PT, R28, 8.50705917302346158658e+37, PT ;  /* 0x7e8000001c00780b */ /* 0x004fe20003f44000 */
[----:B------:R-:W-:-:S03]  /*0690*/  @P5 FMUL R13, R13, 0.25 ;  /* 0x3e8000000d0d5820 */ /* 0x000fc60000400000 */
[----:B------:R-:W-:Y:S02]  /*06a0*/  FSEL R18, R0, 1, P5 ;  /* 0x3f80000000127808 */ /* 0x000fe40002800000 */
[----:B-1----:R-:W-:Y:S01]  /*06b0*/  FSETP.GT.AND P4, PT, R21, 8.50705917302346158658e+37, PT ;  /* 0x7e8000001500780b */ /* 0x002fe20003f84000 */
[----:B------:R-:W-:Y:S01]  /*06c0*/  @!P1 FMUL R13, R13, 16777216 ;  /* 0x4b8000000d0d9820 */ /* 0x000fe20000400000 */
[----:B------:R-:W-:Y:S01]  /*06d0*/  FSETP.GEU.AND P3, PT, R28, 1.175494350822287508e-38, PT ;  /* 0x008000001c00780b */ /* 0x000fe20003f6e000 */
[----:B------:R-:W-:Y:S01]  /*06e0*/  @!P1 FMUL R18, R18, 16777216 ;  /* 0x4b80000012129820 */ /* 0x000fe20000400000 */
[----:B------:R-:W-:Y:S02]  /*06f0*/  FSETP.GEU.AND P5, PT, R21, 1.175494350822287508e-38, PT ;  /* 0x008000001500780b */ /* 0x000fe40003fae000 */
[C---:B---3--:R-:W-:Y:S02]  /*0700*/  FSETP.GT.AND P6, PT, R22.reuse, 8.50705917302346158658e+37, PT ;  /* 0x7e8000001600780b */ /* 0x048fe40003fc4000 */
[----:B------:R-:W-:Y:S01]  /*0710*/  FSETP.GEU.AND P1, PT, R22, 1.175494350822287508e-38, PT ;  /* 0x008000001600780b */ /* 0x000fe20003f2e000 */
[----:B------:R-:W-:-:S04]  /*0720*/  @P2 FMUL R28, R28, 0.25 ;  /* 0x3e8000001c1c2820 */ /* 0x000fc80000400000 */
[----:B------:R-:W-:Y:S02]  /*0730*/  @P4 FMUL R21, R21, 0.25 ;  /* 0x3e80000015154820 */ /* 0x000fe40000400000 */
[----:B------:R-:W-:Y:S02]  /*0740*/  @!P3 FMUL R28, R28, 16777216 ;  /* 0x4b8000001c1cb820 */ /* 0x000fe40000400000 */
[----:B------:R-:W-:Y:S02]  /*0750*/  @!P5 FMUL R21, R21, 16777216 ;  /* 0x4b8000001515d820 */ /* 0x000fe40000400000 */
[----:B------:R-:W-:Y:S01]  /*0760*/  @P6 FMUL R22, R22, 0.25 ;  /* 0x3e80000016166820 */ /* 0x000fe20000400000 */
[----:B------:R-:W0:Y:S03]  /*0770*/  MUFU.RCP R13, R13 ;  /* 0x0000000d000d7308 */ /* 0x000e260000001000 */
[----:B------:R-:W-:-:S05]  /*0780*/  @!P1 FMUL R22, R22, 16777216 ;  /* 0x4b80000016169820 */ /* 0x000fca0000400000 */
[----:B------:R-:W1:Y:S01]  /*0790*/  MUFU.RCP R20, R28 ;  /* 0x0000001c00147308 */ /* 0x000e620000001000 */
[----:B------:R-:W-:-:S07]  /*07a0*/  FSEL R19, R0, 1, P2 ;  /* 0x3f80000000137808 */ /* 0x000fce0001000000 */
[----:B------:R-:W2:Y:S01]  /*07b0*/  MUFU.RCP R21, R21 ;  /* 0x0000001500157308 */ /* 0x000ea20000001000 */
[----:B------:R-:W-:-:S07]  /*07c0*/  FSEL R24, R0, 1, P4 ;  /* 0x3f80000000187808 */ /* 0x000fce0002000000 */
[----:B------:R-:W3:Y:S01]  /*07d0*/  MUFU.RCP R22, R22 ;  /* 0x0000001600167308 */ /* 0x000ee20000001000 */
[----:B------:R-:W-:Y:S01]  /*07e0*/  FSEL R23, R0, 1, P6 ;  /* 0x3f80000000177808 */ /* 0x000fe20003000000 */
[----:B------:R-:W-:Y:S01]  /*07f0*/  @!P3 FMUL R19, R19, 16777216 ;  /* 0x4b8000001313b820 */ /* 0x000fe20000400000 */
[----:B0-----:R-:W-:Y:S01]  /*0800*/  FMUL R13, R13, R18 ;  /* 0x000000120d0d7220 */ /* 0x001fe20000400000 */
[----:B------:R-:W-:Y:S02]  /*0810*/  @!P5 FMUL R24, R24, 16777216 ;  /* 0x4b8000001818d820 */ /* 0x000fe40000400000 */
[----:B-1----:R-:W-:Y:S01]  /*0820*/  FMUL R20, R20, R19 ;  /* 0x0000001314147220 */ /* 0x002fe20000400000 */
[----:B------:R-:W-:Y:S01]  /*0830*/  @!P1 FMUL R23, R23, 16777216 ;  /* 0x4b80000017179820 */ /* 0x000fe20000400000 */
[----:B--2---:R-:W-:Y:S01]  /*0840*/  FMUL R0, R21, R24 ;  /* 0x0000001815007220 */ /* 0x004fe20000400000 */
[----:B------:R-:W0:Y:S02]  /*0850*/  LDC.64 R18, c[0x0][0x238] ;  /* 0x00008e00ff127b82 */ /* 0x000e240000000a00 */
[----:B---3--:R-:W-:Y:S01]  /*0860*/  FMUL R21, R22, R23 ;  /* 0x0000001716157220 */ /* 0x008fe20000400000 */
[----:B----4-:R-:W-:Y:S01]  /*0870*/  FADD R8, -R7, R8 ;  /* 0x0000000807087221 */ /* 0x010fe20000000100 */
[----:B------:R-:W-:-:S03]  /*0880*/  FADD R9, -R4, R9 ;  /* 0x0000000904097221 */ /* 0x000fc60000000100 */
[----:B------:R-:W-:Y:S01]  /*0890*/  FMUL R8, R13, R8 ;  /* 0x000000080d087220 */ /* 0x000fe20000400000 */
[----:B------:R-:W-:Y:S01]  /*08a0*/  FADD R3, -R3, R10 ;  /* 0x0000000a03037221 */ /* 0x000fe20000000100 */
[----:B------:R-:W-:Y:S01]  /*08b0*/  FMUL R9, R20, R9 ;  /* 0x0000000914097220 */ /* 0x000fe20000400000 */
[----:B------:R-:W-:Y:S01]  /*08c0*/  FADD R26, -R26, R11 ;  /* 0x0000000b1a1a7221 */ /* 0x000fe20000000100 */
[----:B------:R-:W-:Y:S01]  /*08d0*/  FFMA R5, R8, R14, R5 ;  /* 0x0000000e08057223 */ /* 0x000fe20000000005 */
[----:B------:R-:W-:Y:S01]  /*08e0*/  FMUL R0, R0, R3 ;  /* 0x0000000300007220 */ /* 0x000fe20000400000 */
[----:B------:R-:W-:Y:S01]  /*08f0*/  FFMA R2, R9, R15, R2 ;  /* 0x0000000f09027223 */ /* 0x000fe20000000002 */
[----:B------:R-:W-:Y:S02]  /*0900*/  FMUL R26, R21, R26 ;  /* 0x0000001a151a7220 */ /* 0x000fe40000400000 */
[----:B------:R-:W-:Y:S02]  /*0910*/  FSETP.GEU.AND P1, PT, R5, RZ, PT ;  /* 0x000000ff0500720b */ /* 0x000fe40003f2e000 */
[----:B------:R-:W-:Y:S01]  /*0920*/  FFMA R26, R26, R6, R27 ;  /* 0x000000061a1a7223 */ /* 0x000fe2000000001b */
[----:B------:R-:W-:Y:S01]  /*0930*/  FFMA R0, R0, R12, R25 ;  /* 0x0000000c00007223 */ /* 0x000fe20000000019 */
[----:B------:R-:W-:-:S02]  /*0940*/  FSETP.GEU.AND P2, PT, R2, RZ, PT ;  /* 0x000000ff0200720b */ /* 0x000fc40003f4e000 */
[----:B------:R-:W-:Y:S02]  /*0950*/  FSEL R4, R5, RZ, P1 ;  /* 0x000000ff05047208 */ /* 0x000fe40000800000 */
[----:B------:R-:W-:Y:S02]  /*0960*/  FSETP.GEU.AND P3, PT, R0, RZ, PT ;  /* 0x000000ff0000720b */ /* 0x000fe40003f6e000 */
[----:B------:R-:W-:Y:S02]  /*0970*/  FSETP.GEU.AND P4, PT, R26, RZ, PT ;  /* 0x000000ff1a00720b */ /* 0x000fe40003f8e000 */
[----:B------:R-:W-:Y:S01]  /*0980*/  FSEL R5, R2, RZ, P2 ;  /* 0x000000ff02057208 */ /* 0x000fe20001000000 */
[----:B------:R-:W-:Y:S01]  /*0990*/  IMAD R23, R16, -0x3c10, R17 ;  /* 0xffffc3f010177824 */ /* 0x000fe200078e0211 */
[----:B------:R-:W-:Y:S02]  /*09a0*/  FSEL R6, R0, RZ, P3 ;  /* 0x000000ff00067208 */ /* 0x000fe40001800000 */
[----:B------:R-:W-:-:S02]  /*09b0*/  FSEL R7, R26, RZ, P4 ;  /* 0x000000ff1a077208 */ /* 0x000fc40002000000 */
[----:B------:R-:W-:Y:S02]  /*09c0*/  FSETP.GTU.AND P1, PT, R4, RZ, PT ;  /* 0x000000ff0400720b */ /* 0x000fe40003f2c000 */
[----:B------:R-:W-:Y:S01]  /*09d0*/  FSETP.GTU.AND P2, PT, R5, RZ, PT ;  /* 0x000000ff0500720b */ /* 0x000fe20003f4c000 */
[----:B------:R-:W-:Y:S01]  /*09e0*/  IMAD R16, R16, 0x3c80, R23 ;  /* 0x00003c8010107824 */ /* 0x000fe200078e0217 */
[----:B------:R-:W-:Y:S02]  /*09f0*/  FSETP.GTU.AND P3, PT, R6, RZ, PT ;  /* 0x000000ff0600720b */ /* 0x000fe40003f6c000 */
[----:B------:R-:W-:Y:S02]  /*0a00*/  FSETP.GTU.AND P4, PT, R7, RZ, PT ;  /* 0x000000ff0700720b */ /* 0x000fe40003f8c000 */
[----:B------:R-:W-:Y:S02]  /*0a10*/  SEL R9, RZ, 0x1, P1 ;  /* 0x00000001ff097807 */ /* 0x000fe40000800000 */
[----:B------:R-:W-:Y:S01]  /*0a20*/  SEL R2, RZ, 0x1, P2 ;  /* 0x00000001ff027807 */ /* 0x000fe20001000000 */
[----:B0-----:R-:W-:Y:S01]  /*0a30*/  IMAD.WIDE R18, R17, 0x4, R18 ;  /* 0x0000000411127825 */ /* 0x001fe200078e0212 */
[----:B------:R-:W-:-:S02]  /*0a40*/  SEL R3, RZ, 0x1, P3 ;  /* 0x00000001ff037807 */ /* 0x000fc40001800000 */
[----:B------:R-:W-:Y:S02]  /*0a50*/  SEL R0, RZ, 0x1, P4 ;  /* 0x00000001ff007807 */ /* 0x000fe40002000000 */
[----:B------:R-:W-:Y:S02]  /*0a60*/  PRMT R9, R9, 0x3340, R2 ;  /* 0x0000334009097816 */ /* 0x000fe40000000002 */
[----:B------:R-:W-:Y:S01]  /*0a70*/  IADD3 R2, P1, R16, UR6, RZ ;  /* 0x0000000610027c10 */ /* 0x000fe2000ff3e0ff */
[----:B------:R0:W-:Y:S01]  /*0a80*/  @!P0 STG.E.128 desc[UR4][R18.64], R4 ;  /* 0x0000000412008986 */ /* 0x0001e2000c101d04 */
[----:B------:R-:W-:Y:S02]  /*0a90*/  PRMT R0, R3, 0x3340, R0 ;  /* 0x0000334003007816 */ /* 0x000fe40000000000 */
[----:B------:R-:W-:Y:S02]  /*0aa0*/  LEA.HI.X.SX32 R3, R16, UR7, 0x1, P1 ;  /* 0x0000000710037c11 */ /* 0x000fe400088f0eff */
[----:B------:R-:W-:Y:S01]  /*0ab0*/  PRMT R9, R9, 0x5410, R0 ;  /* 0x0000541009097816 */ /* 0x000fe20000000000 */
[----:B0-----:R-:W-:Y:S06]  /*0ac0*/  @P0 EXIT ;  /* 0x000000000000094d */ /* 0x001fec0003800000 */
[----:B------:R-:W-:Y:S01]  /*0ad0*/  STG.E desc[UR4][R2.64], R9 ;  /* 0x0000000902007986 */ /* 0x000fe2000c101904 */
[----:B------:R-:W-:Y:S05]  /*0ae0*/  EXIT ;  /* 0x000000000000794d */ /* 0x000fea0003800000 */
.L_x_0:
[----:B------:R-:W-:-:S00]  /*0af0*/  BRA `(.L_x_0) ;  /* 0xfffffffc00fc7947 */ /* 0x000fc0000383ffff */
[----:B------:R-:W-:-:S00]  /*0b00*/  NOP ;  /* 0x0000000000007918 */ /* 0x000fc00000000000 */
[----:B------:R-:W-:-:S00]  /*0b10*/  NOP ;  /* 0x0000000000007918 */ /* 0x000fc00000000000 */
[----:B------:R-:W-:-:S00]  /*0b20*/  NOP ;  /* 0x0000000000007918 */ /* 0x000fc00000000000 */
[----:B------:R-:W-:-:S00]  /*0b30*/  NOP ;  /* 0x0000000000007918 */ /* 0x000fc00000000000 */
[----:B------:R-:W-:-:S00]  /*0b40*/  NOP ;  /* 0x0000000000007918 */ /* 0x000fc00000000000 */
[----:B------:R-:W-:-:S00]  /*0b50*/  NOP ;  /* 0x0000000000007918 */ /* 0x000fc00000000000 */
[----:B------:R-:W-:-:S00]  /*0b60*/  NOP ;  /* 0x0000000000007918 */ /* 0x000fc00000000000 */
[----:B------:R-:W-:-:S00]  /*0b70*/  NOP ;  /* 0x0000000000007918 */ /* 0x000fc00000000000 */
.L_x_1:


//--------------------- .nv.global.init           --------------------------
	.section	.nv.global.init,"aw",@progbits
.nv.global.init:
	.type		_$_str,@object
	.size		_$_str,(_$_str_$_2 - _$_str)
_$_str:
        /*0000*/ 	.byte	0x5f, 0x5f, 0x43, 0x55, 0x44, 0x41, 0x5f, 0x46, 0x54, 0x5a, 0x00
	.type		_$_str_$_2,@object
	.size		_$_str_$_2,(.L_1 - _$_str_$_2)
_$_str_$_2:
        /*000b*/ 	.byte	0x5f, 0x5f, 0x43, 0x55, 0x44, 0x41, 0x5f, 0x50, 0x52, 0x45, 0x43, 0x5f, 0x53, 0x51, 0x52, 0x54
        /*001b*/ 	.byte	0x00
.L_1:


//--------------------- .nv.constant0.triton_poi_fused__native_batch_norm_legit_no_training_relu_threshold_backward_2 --------------------------
	.section	.nv.constant0.triton_poi_fused__native_batch_norm_legit_no_training_relu_threshold_backward_2,"a",@progbits
	.sectionflags	@""
	.align	4
.nv.constant0.triton_poi_fused__native_batch_norm_legit_no_training_relu_threshold_backward_2:
	.zero		588
